//
// Generated by NVIDIA NVVM Compiler
//
// Compiler Build ID: CL-36424714
// Cuda compilation tools, release 13.0, V13.0.88
// Based on NVVM 20.0.0
//

.version 9.0
.target sm_100
.address_size 64

	// .globl	_Z10add_kernelPiS_S_i

.visible .entry _Z10add_kernelPiS_S_i(
	.param .u64 .ptr .align 1 _Z10add_kernelPiS_S_i_param_0,
	.param .u64 .ptr .align 1 _Z10add_kernelPiS_S_i_param_1,
	.param .u64 .ptr .align 1 _Z10add_kernelPiS_S_i_param_2,
	.param .u32 _Z10add_kernelPiS_S_i_param_3
)
{
	.reg .pred 	%p<2>;
	.reg .b32 	%r<9>;
	.reg .b64 	%rd<11>;

	ld.param.u64 	%rd1, [_Z10add_kernelPiS_S_i_param_0];
	ld.param.u64 	%rd2, [_Z10add_kernelPiS_S_i_param_1];
	ld.param.u64 	%rd3, [_Z10add_kernelPiS_S_i_param_2];
	ld.param.u32 	%r2, [_Z10add_kernelPiS_S_i_param_3];
	mov.u32 	%r3, %ctaid.x;
	mov.u32 	%r4, %ntid.x;
	mov.u32 	%r5, %tid.x;
	mad.lo.s32 	%r1, %r3, %r4, %r5;
	setp.ge.s32 	%p1, %r1, %r2;
	@%p1 bra 	$L__BB0_2;
	cvta.to.global.u64 	%rd4, %rd1;
	cvta.to.global.u64 	%rd5, %rd2;
	cvta.to.global.u64 	%rd6, %rd3;
	mul.wide.s32 	%rd7, %r1, 4;
	add.s64 	%rd8, %rd4, %rd7;
	ld.global.u32 	%r6, [%rd8];
	add.s64 	%rd9, %rd5, %rd7;
	ld.global.u32 	%r7, [%rd9];
	add.s32 	%r8, %r7, %r6;
	add.s64 	%rd10, %rd6, %rd7;
	st.global.u32 	[%rd10], %r8;
$L__BB0_2:
	ret;

}


// ===== COMPILED SASS (sm_100) =====

	.target	sm_100

	.elftype	@"ET_EXEC"


//--------------------- .note.nv.tkinfo           --------------------------
	.section	.note.nv.tkinfo,"",@"SHT_NOTE"
	.sectionflags	@"SHF_NOTE_NV_TKINFO"
	.tkinfo
        /*0018*/ 	.word	0x00000002
        /*0030*/ 	.string	""
        /*0030*/ 	.string	"ptxas"
        /*0030*/ 	.string	"Cuda compilation tools, release 13.0, V13.0.88"
        /*0030*/ 	.string	"Build cuda_13.0.r13.0/compiler.36424714_0"
        /*0030*/ 	.string	"-arch sm_100 -m 64 "



//--------------------- .note.nv.cuinfo           --------------------------
	.section	.note.nv.cuinfo,"",@"SHT_NOTE"
	.sectionflags	@"SHF_NOTE_NV_CUINFO"
        /*0018*/ 	.short	0x0002
        /*001a*/ 	.short	0x0064
        /*001c*/ 	.short	0x0082
	.zero		2


//--------------------- .nv.info                  --------------------------
	.section	.nv.info,"",@"SHT_CUDA_INFO"
	.align	4


	//----- nvinfo : EIATTR_REGCOUNT
	.align		4
        /*0000*/ 	.byte	0x04, 0x2f
        /*0002*/ 	.short	(.L_1 - .L_0)
	.align		4
.L_0:
        /*0004*/ 	.word	index@(_Z10add_kernelPiS_S_i)
        /*0008*/ 	.word	0x0000000c


	//----- nvinfo : EIATTR_FRAME_SIZE
	.align		4
.L_1:
        /*000c*/ 	.byte	0x04, 0x11
        /*000e*/ 	.short	(.L_3 - .L_2)
	.align		4
.L_2:
        /*0010*/ 	.word	index@(_Z10add_kernelPiS_S_i)
        /*0014*/ 	.word	0x00000000


	//----- nvinfo : EIATTR_MIN_STACK_SIZE
	.align		4
.L_3:
        /*0018*/ 	.byte	0x04, 0x12
        /*001a*/ 	.short	(.L_5 - .L_4)
	.align		4
.L_4:
        /*001c*/ 	.word	index@(_Z10add_kernelPiS_S_i)
        /*0020*/ 	.word	0x00000000
.L_5:


//--------------------- .nv.compat                --------------------------
	.section	.nv.compat,"",@"SHT_CUDA_COMPAT_INFO"
	.align	4
        /*0000*/ 	.byte	0x02, 0x09, 0x00, 0x00, 0x02, 0x02, 0x01, 0x00, 0x02, 0x05, 0x05, 0x00, 0x03, 0x07, 0x01, 0x01
        /*0010*/ 	.byte	0x02, 0x03, 0x00, 0x00, 0x02, 0x06, 0x01, 0x00, 0x04, 0x0b, 0x08, 0x00, 0x09, 0x00, 0x00, 0x00
        /*0020*/ 	.byte	0x00, 0x00, 0x00, 0x00


//--------------------- .nv.info._Z10add_kernelPiS_S_i --------------------------
	.section	.nv.info._Z10add_kernelPiS_S_i,"",@"SHT_CUDA_INFO"
	.sectionflags	@""
	.align	4


	//----- nvinfo : EIATTR_CUDA_API_VERSION
	.align		4
        /*0000*/ 	.byte	0x04, 0x37
        /*0002*/ 	.short	(.L_7 - .L_6)
.L_6:
        /*0004*/ 	.word	0x00000082


	//----- nvinfo : EIATTR_KPARAM_INFO
	.align		4
.L_7:
        /*0008*/ 	.byte	0x04, 0x17
        /*000a*/ 	.short	(.L_9 - .L_8)
.L_8:
        /*000c*/ 	.word	0x00000000
        /*0010*/ 	.short	0x0003
        /*0012*/ 	.short	0x0018
        /*0014*/ 	.byte	0x00, 0xf0, 0x11, 0x00


	//----- nvinfo : EIATTR_KPARAM_INFO
	.align		4
.L_9:
        /*0018*/ 	.byte	0x04, 0x17
        /*001a*/ 	.short	(.L_11 - .L_10)
.L_10:
        /*001c*/ 	.word	0x00000000
        /*0020*/ 	.short	0x0002
        /*0022*/ 	.short	0x0010
        /*0024*/ 	.byte	0x00, 0xf5, 0x21, 0x00


	//----- nvinfo : EIATTR_KPARAM_INFO
	.align		4
.L_11:
        /*0028*/ 	.byte	0x04, 0x17
        /*002a*/ 	.short	(.L_13 - .L_12)
.L_12:
        /*002c*/ 	.word	0x00000000
        /*0030*/ 	.short	0x0001
        /*0032*/ 	.short	0x0008
        /*0034*/ 	.byte	0x00, 0xf5, 0x21, 0x00


	//----- nvinfo : EIATTR_KPARAM_INFO
	.align		4
.L_13:
        /*0038*/ 	.byte	0x04, 0x17
        /*003a*/ 	.short	(.L_15 - .L_14)
.L_14:
        /*003c*/ 	.word	0x00000000
        /*0040*/ 	.short	0x0000
        /*0042*/ 	.short	0x0000
        /*0044*/ 	.byte	0x00, 0xf5, 0x21, 0x00


	//----- nvinfo : EIATTR_SPARSE_MMA_MASK
	.align		4
.L_15:
        /*0048*/ 	.byte	0x03, 0x50
        /*004a*/ 	.short	0x0000


	//----- nvinfo : EIATTR_MAXREG_COUNT
	.align		4
        /*004c*/ 	.byte	0x03, 0x1b
        /*004e*/ 	.short	0x00ff


	//----- nvinfo : EIATTR_MERCURY_ISA_VERSION
	.align		4
        /*0050*/ 	.byte	0x03, 0x5f
        /*0052*/ 	.short	0x0101


	//----- nvinfo : EIATTR_VRC_CTA_INIT_COUNT
	.align		4
        /*0054*/ 	.byte	0x02, 0x4a
	.zero		1
	.zero		1


	//----- nvinfo : EIATTR_EXIT_INSTR_OFFSETS
	.align		4
        /*0058*/ 	.byte	0x04, 0x1c
        /*005a*/ 	.short	(.L_17 - .L_16)


	//   ....[0]....
.L_16:
        /*005c*/ 	.word	0x00000070


	//   ....[1]....
        /*0060*/ 	.word	0x00000130


	//----- nvinfo : EIATTR_CBANK_PARAM_SIZE
	.align		4
.L_17:
        /*0064*/ 	.byte	0x03, 0x19
        /*0066*/ 	.short	0x001c


	//----- nvinfo : EIATTR_PARAM_CBANK
	.align		4
        /*0068*/ 	.byte	0x04, 0x0a
        /*006a*/ 	.short	(.L_19 - .L_18)
	.align		4
.L_18:
        /*006c*/ 	.word	index@(.nv.constant0._Z10add_kernelPiS_S_i)
        /*0070*/ 	.short	0x0380
        /*0072*/ 	.short	0x001c


	//----- nvinfo : EIATTR_SW_WAR
	.align		4
.L_19:
        /*0074*/ 	.byte	0x04, 0x36
        /*0076*/ 	.short	(.L_21 - .L_20)
.L_20:
        /*0078*/ 	.word	0x00000008
.L_21:


//--------------------- .nv.callgraph             --------------------------
	.section	.nv.callgraph,"",@"SHT_CUDA_CALLGRAPH"
	.align	4
	.sectionentsize	8
	.align		4
        /*0000*/ 	.word	0x00000000
	.align		4
        /*0004*/ 	.word	0xffffffff
	.align		4
        /*0008*/ 	.word	0x00000000
	.align		4
        /*000c*/ 	.word	0xfffffffe
	.align		4
        /*0010*/ 	.word	0x00000000
	.align		4
        /*0014*/ 	.word	0xfffffffd
	.align		4
        /*0018*/ 	.word	0x00000000
	.align		4
        /*001c*/ 	.word	0xfffffffc


//--------------------- .text._Z10add_kernelPiS_S_i --------------------------
	.section	.text._Z10add_kernelPiS_S_i,"ax",@progbits
	.align	128
        .global         _Z10add_kernelPiS_S_i
        .type           _Z10add_kernelPiS_S_i,@function
        .size           _Z10add_kernelPiS_S_i,(.L_x_1 - _Z10add_kernelPiS_S_i)
        .other          _Z10add_kernelPiS_S_i,@"STO_CUDA_ENTRY STV_DEFAULT"
_Z10add_kernelPiS_S_i:
.text._Z10add_kernelPiS_S_i:
[----:B------:R-:W-:Y:S01]  /*0000*/  LDC R1, c[0x0][0x37c] ;  /* 0x0000df00ff017b82 */ /* 0x000fe20000000800 */
[----:B------:R-:W0:Y:S07]  /*0010*/  S2R R0, SR_TID.X ;  /* 0x0000000000007919 */ /* 0x000e2e0000002100 */
[----:B------:R-:W0:Y:S01]  /*0020*/  S2UR UR4, SR_CTAID.X ;  /* 0x00000000000479c3 */ /* 0x000e220000002500 */
[----:B------:R-:W1:Y:S07]  /*0030*/  LDCU UR5, c[0x0][0x398] ;  /* 0x00007300ff0577ac */ /* 0x000e6e0008000800 */
[----:B------:R-:W0:Y:S02]  /*0040*/  LDC R9, c[0x0][0x360] ;  /* 0x0000d800ff097b82 */ /* 0x000e240000000800 */
[----:B0-----:R-:W-:-:S05]  /*0050*/  IMAD R9, R9, UR4, R0 ;  /* 0x0000000409097c24 */ /* 0x001fca000f8e0200 */
[----:B-1----:R-:W-:-:S13]  /*0060*/  ISETP.GE.AND P0, PT, R9, UR5, PT ;  /* 0x0000000509007c0c */ /* 0x002fda000bf06270 */
[----:B------:R-:W-:Y:S05]  /*0070*/  @P0 EXIT ;  /* 0x000000000000094d */ /* 0x000fea0003800000 */
[----:B------:R-:W0:Y:S01]  /*0080*/  LDC.64 R2, c[0x0][0x380] ;  /* 0x0000e000ff027b82 */ /* 0x000e220000000a00 */
[----:B------:R-:W1:Y:S07]  /*0090*/  LDCU.64 UR4, c[0x0][0x358] ;  /* 0x00006b00ff0477ac */ /* 0x000e6e0008000a00 */
[----:B------:R-:W2:Y:S08]  /*00a0*/  LDC.64 R4, c[0x0][0x388] ;  /* 0x0000e200ff047b82 */ /* 0x000eb00000000a00 */
[----:B------:R-:W3:Y:S01]  /*00b0*/  LDC.64 R6, c[0x0][0x390] ;  /* 0x0000e400ff067b82 */ /* 0x000ee20000000a00 */
[----:B0-----:R-:W-:-:S06]  /*00c0*/  IMAD.WIDE R2, R9, 0x4, R2 ;  /* 0x0000000409027825 */ /* 0x001fcc00078e0202 */
[----:B-1----:R-:W4:Y:S01]  /*00d0*/  LDG.E R2, desc[UR4][R2.64] ;  /* 0x0000000402027981 */ /* 0x002f22000c1e1900 */
[----:B--2---:R-:W-:-:S06]  /*00e0*/  IMAD.WIDE R4, R9, 0x4, R4 ;  /* 0x0000000409047825 */ /* 0x004fcc00078e0204 */
[----:B------:R-:W4:Y:S01]  /*00f0*/  LDG.E R5, desc[UR4][R4.64] ;  /* 0x0000000404057981 */ /* 0x000f22000c1e1900 */
[----:B---3--:R-:W-:Y:S01]  /*0100*/  IMAD.WIDE R6, R9, 0x4, R6 ;  /* 0x0000000409067825 */ /* 0x008fe200078e0206 */
[----:B----4-:R-:W-:-:S05]  /*0110*/  IADD3 R9, PT, PT, R2, R5, RZ ;  /* 0x0000000502097210 */ /* 0x010fca0007ffe0ff */
[----:B------:R-:W-:Y:S01]  /*0120*/  STG.E desc[UR4][R6.64], R9 ;  /* 0x0000000906007986 */ /* 0x000fe2000c101904 */
[----:B------:R-:W-:Y:S05]  /*0130*/  EXIT ;  /* 0x000000000000794d */ /* 0x000fea0003800000 */
.L_x_0:
[----:B------:R-:W-:-:S00]  /*0140*/  BRA `(.L_x_0) ;  /* 0xfffffffc00fc7947 */ /* 0x000fc0000383ffff */
[----:B------:R-:W-:-:S00]  /*0150*/  NOP ;  /* 0x0000000000007918 */ /* 0x000fc00000000000 */
        /* <DEDUP_REMOVED lines=10> */
.L_x_1:


//--------------------- .nv.shared.reserved.0     --------------------------
	.section	.nv.shared.reserved.0,"aw",@nobits
	.weak		__nv_reservedSMEM_offset_0_alias
	.size		__nv_reservedSMEM_offset_0_alias, 0, 64
	.other		__nv_reservedSMEM_offset_0_alias,@"STO_CUDA_RESERVED_SHARED STV_DEFAULT"
__nv_reservedSMEM_offset_0_alias:
	.zero		0
	.zero		64


//--------------------- .nv.constant0._Z10add_kernelPiS_S_i --------------------------
	.section	.nv.constant0._Z10add_kernelPiS_S_i,"a",@progbits
	.sectionflags	@""
	.align	4
.nv.constant0._Z10add_kernelPiS_S_i:
	.zero		924


//--------------------- SYMBOLS --------------------------

	.type		.nv.reservedSmem.offset0,@object
	.size		.nv.reservedSmem.offset0,0x4
